	.headerflags	@"EF_CUDA_TEXMODE_UNIFIED EF_CUDA_64BIT_ADDRESS EF_CUDA_ACCELERATORS EF_CUDA_SM90 EF_CUDA_VIRTUAL_SM(EF_CUDA_SM90)"
	.elftype	@"ET_EXEC"


//--------------------- .nv.info                  --------------------------
	.section	.nv.info,"",@"SHT_CUDA_INFO"
	.align	4


	//----- nvinfo : EIATTR_REGCOUNT
	.align		4
        /*0000*/ 	.byte	0x04, 0x2f
        /*0002*/ 	.short	(.L_1 - .L_0)
	.align		4
.L_0:
        /*0004*/ 	.word	index@(triton_poi_fused_add_cat_1)
        /*0008*/ 	.word	0x00000014


	//----- nvinfo : EIATTR_MIN_STACK_SIZE
	.align		4
.L_1:
        /*000c*/ 	.byte	0x04, 0x12
        /*000e*/ 	.short	(.L_3 - .L_2)
	.align		4
.L_2:
        /*0010*/ 	.word	index@(triton_poi_fused_add_cat_1)
        /*0014*/ 	.word	0x00000000


	//----- nvinfo : EIATTR_FRAME_SIZE
	.align		4
.L_3:
        /*0018*/ 	.byte	0x04, 0x11
        /*001a*/ 	.short	(.L_5 - .L_4)
	.align		4
.L_4:
        /*001c*/ 	.word	index@(triton_poi_fused_add_cat_1)
        /*0020*/ 	.word	0x00000000


	//----- nvinfo : EIATTR_MIN_STACK_SIZE
	.align		4
.L_5:
        /*0024*/ 	.byte	0x04, 0x12
        /*0026*/ 	.short	(.L_7 - .L_6)
	.align		4
.L_6:
        /*0028*/ 	.word	index@(triton_poi_fused_add_cat_1)
        /*002c*/ 	.word	0x00000000
.L_7:


//--------------------- .nv.info.triton_poi_fused_add_cat_1 --------------------------
	.section	.nv.info.triton_poi_fused_add_cat_1,"",@"SHT_CUDA_INFO"
	.sectionflags	@""
	.align	4


	//----- nvinfo : EIATTR_CUDA_API_VERSION
	.align		4
        /*0000*/ 	.byte	0x04, 0x37
        /*0002*/ 	.short	(.L_9 - .L_8)
.L_8:
        /*0004*/ 	.word	0x0000007c


	//----- nvinfo : EIATTR_KPARAM_INFO
	.align		4
.L_9:
        /*0008*/ 	.byte	0x04, 0x17
        /*000a*/ 	.short	(.L_11 - .L_10)
.L_10:
        /*000c*/ 	.word	0x00000000
        /*0010*/ 	.short	0x0004
        /*0012*/ 	.short	0x0020
        /*0014*/ 	.byte	0x00, 0xf0, 0x11, 0x00


	//----- nvinfo : EIATTR_KPARAM_INFO
	.align		4
.L_11:
        /*0018*/ 	.byte	0x04, 0x17
        /*001a*/ 	.short	(.L_13 - .L_12)
.L_12:
        /*001c*/ 	.word	0x00000000
        /*0020*/ 	.short	0x0003
        /*0022*/ 	.short	0x0018
        /*0024*/ 	.byte	0x00, 0xf4, 0x21, 0x00


	//----- nvinfo : EIATTR_KPARAM_INFO
	.align		4
.L_13:
        /*0028*/ 	.byte	0x04, 0x17
        /*002a*/ 	.short	(.L_15 - .L_14)
.L_14:
        /*002c*/ 	.word	0x00000000
        /*0030*/ 	.short	0x0002
        /*0032*/ 	.short	0x0010
        /*0034*/ 	.byte	0x00, 0xf4, 0x21, 0x00


	//----- nvinfo : EIATTR_KPARAM_INFO
	.align		4
.L_15:
        /*0038*/ 	.byte	0x04, 0x17
        /*003a*/ 	.short	(.L_17 - .L_16)
.L_16:
        /*003c*/ 	.word	0x00000000
        /*0040*/ 	.short	0x0001
        /*0042*/ 	.short	0x0008
        /*0044*/ 	.byte	0x00, 0xf4, 0x21, 0x00


	//----- nvinfo : EIATTR_KPARAM_INFO
	.align		4
.L_17:
        /*0048*/ 	.byte	0x04, 0x17
        /*004a*/ 	.short	(.L_19 - .L_18)
.L_18:
        /*004c*/ 	.word	0x00000000
        /*0050*/ 	.short	0x0000
        /*0052*/ 	.short	0x0000
        /*0054*/ 	.byte	0x00, 0xf4, 0x21, 0x00


	//----- nvinfo : EIATTR_SPARSE_MMA_MASK
	.align		4
.L_19:
        /*0058*/ 	.byte	0x03, 0x50
        /*005a*/ 	.short	0x0000


	//----- nvinfo : EIATTR_MAXREG_COUNT
	.align		4
        /*005c*/ 	.byte	0x03, 0x1b
        /*005e*/ 	.short	0x00ff


	//----- nvinfo : EIATTR_EXIT_INSTR_OFFSETS
	.align		4
        /*0060*/ 	.byte	0x04, 0x1c
        /*0062*/ 	.short	(.L_21 - .L_20)


	//   ....[0]....
.L_20:
        /*0064*/ 	.word	0x000003c0


	//   ....[1]....
        /*0068*/ 	.word	0x000003e0


	//----- nvinfo : EIATTR_REQNTID
	.align		4
.L_21:
        /*006c*/ 	.byte	0x04, 0x10
        /*006e*/ 	.short	(.L_23 - .L_22)
.L_22:
        /*0070*/ 	.word	0x00000080
        /*0074*/ 	.word	0x00000001
        /*0078*/ 	.word	0x00000001


	//----- nvinfo : EIATTR_CBANK_PARAM_SIZE
	.align		4
.L_23:
        /*007c*/ 	.byte	0x03, 0x19
        /*007e*/ 	.short	0x0024


	//----- nvinfo : EIATTR_PARAM_CBANK
	.align		4
        /*0080*/ 	.byte	0x04, 0x0a
        /*0082*/ 	.short	(.L_25 - .L_24)
	.align		4
.L_24:
        /*0084*/ 	.word	index@(.nv.constant0.triton_poi_fused_add_cat_1)
        /*0088*/ 	.short	0x0210
        /*008a*/ 	.short	0x0024


	//----- nvinfo : EIATTR_SW_WAR
	.align		4
.L_25:
        /*008c*/ 	.byte	0x04, 0x36
        /*008e*/ 	.short	(.L_27 - .L_26)
.L_26:
        /*0090*/ 	.word	0x00000008
.L_27:


//--------------------- .nv.callgraph             --------------------------
	.section	.nv.callgraph,"",@"SHT_CUDA_CALLGRAPH"
	.align	4
	.sectionentsize	8
	.align		4
        /*0000*/ 	.word	0x00000000
	.align		4
        /*0004*/ 	.word	0xffffffff
	.align		4
        /*0008*/ 	.word	0x00000000
	.align		4
        /*000c*/ 	.word	0xfffffffe
	.align		4
        /*0010*/ 	.word	0x00000000
	.align		4
        /*0014*/ 	.word	0xfffffffd
	.align		4
        /*0018*/ 	.word	0x00000000
	.align		4
        /*001c*/ 	.word	0xfffffffc


//--------------------- .text.triton_poi_fused_add_cat_1 --------------------------
	.section	.text.triton_poi_fused_add_cat_1,"ax",@progbits
	.align	128
        .global         triton_poi_fused_add_cat_1
        .type           triton_poi_fused_add_cat_1,@function
        .size           triton_poi_fused_add_cat_1,(.L_x_1 - triton_poi_fused_add_cat_1)
        .other          triton_poi_fused_add_cat_1,@"STO_CUDA_ENTRY STV_DEFAULT"
triton_poi_fused_add_cat_1:
.text.triton_poi_fused_add_cat_1:
[----:B------:R-:W0:Y:S02]  /*0000*/  LDC R1, c[0x0][0x28] ;  /* 0x00000a00ff017b82 */ /* 0x000e240000000800 */
[----:B------:R-:W1:Y:S01]  /*0010*/  S2R R0, SR_TID.X ;  /* 0x0000000000007919 */ /* 0x000e620000002100 */
[----:B------:R-:W-:Y:S01]  /*0020*/  ULDC.64 UR6, c[0x0][0x218] ;  /* 0x0000860000067ab9 */ /* 0x000fe20000000a00 */
[----:B------:R-:W-:Y:S01]  /*0030*/  ULDC.64 UR4, c[0x0][0x208] ;  /* 0x0000820000047ab9 */ /* 0x000fe20000000a00 */
[----:B------:R-:W2:Y:S01]  /*0040*/  S2R R3, SR_CTAID.X ;  /* 0x0000000000037919 */ /* 0x000ea20000002500 */
[----:B-1----:R-:W-:Y:S01]  /*0050*/  IMAD.SHL.U32 R0, R0, 0x2, RZ ;  /* 0x0000000200007824 */ /* 0x002fe200078e00ff */
[----:B--2---:R-:W-:-:S04]  /*0060*/  SHF.R.S32.HI R9, RZ, 0x17, R3 ;  /* 0x00000017ff097819 */ /* 0x004fc80000011403 */
[----:B------:R-:W-:Y:S02]  /*0070*/  LOP3.LUT R0, R0, 0xfe, RZ, 0xc0, !PT ;  /* 0x000000fe00007812 */ /* 0x000fe400078ec0ff */
[----:B------:R-:W-:-:S03]  /*0080*/  SGXT R9, R9, 0x1 ;  /* 0x000000010909781a */ /* 0x000fc60000000200 */
[----:B------:R-:W-:Y:S02]  /*0090*/  IMAD R0, R3, 0x100, R0 ;  /* 0x0000010003007824 */ /* 0x000fe400078e0200 */
[----:B------:R-:W1:Y:S02]  /*00a0*/  LDC.64 R2, c[0x0][0x210] ;  /* 0x00008400ff027b82 */ /* 0x000e640000000a00 */
[C---:B------:R-:W-:Y:S01]  /*00b0*/  VIADD R4, R0.reuse, 0x1 ;  /* 0x0000000100047836 */ /* 0x040fe20000000000 */
[----:B------:R-:W-:Y:S02]  /*00c0*/  SHF.R.S32.HI R5, RZ, 0x1f, R0 ;  /* 0x0000001fff057819 */ /* 0x000fe40000011400 */
[----:B------:R-:W-:Y:S02]  /*00d0*/  ISETP.GE.AND P1, PT, R0, 0x10, PT ;  /* 0x000000100000780c */ /* 0x000fe40003f26270 */
[----:B------:R-:W-:Y:S02]  /*00e0*/  LEA.HI R5, R5, R0, RZ, 0x4 ;  /* 0x0000000005057211 */ /* 0x000fe400078f20ff */
[----:B------:R-:W-:-:S02]  /*00f0*/  LEA.HI R6, R9, R4, RZ, 0x4 ;  /* 0x0000000409067211 */ /* 0x000fc400078f20ff */
[----:B------:R-:W-:Y:S02]  /*0100*/  LOP3.LUT R7, R5, 0xfffffff0, RZ, 0xc0, !PT ;  /* 0xfffffff005077812 */ /* 0x000fe400078ec0ff */
[----:B------:R-:W-:Y:S02]  /*0110*/  LOP3.LUT R11, R6, 0xffffff0, RZ, 0xc0, !PT ;  /* 0x0ffffff0060b7812 */ /* 0x000fe400078ec0ff */
[----:B------:R-:W-:Y:S01]  /*0120*/  SHF.R.S32.HI R10, RZ, 0x4, R5 ;  /* 0x00000004ff0a7819 */ /* 0x000fe20000011405 */
[----:B------:R-:W-:Y:S01]  /*0130*/  IMAD.IADD R7, R0, 0x1, -R7 ;  /* 0x0000000100077824 */ /* 0x000fe200078e0a07 */
[----:B------:R-:W-:Y:S01]  /*0140*/  LEA.HI R9, R9, R0, RZ, 0x2 ;  /* 0x0000000009097211 */ /* 0x000fe200078f10ff */
[----:B------:R-:W-:Y:S01]  /*0150*/  IMAD.IADD R11, R4, 0x1, -R11 ;  /* 0x00000001040b7824 */ /* 0x000fe200078e0a0b */
[----:B------:R-:W-:Y:S01]  /*0160*/  SHF.R.S32.HI R6, RZ, 0x1f, R10 ;  /* 0x0000001fff067819 */ /* 0x000fe2000001140a */
[----:B------:R-:W-:Y:S02]  /*0170*/  VIADD R4, R0, 0xfffffff0 ;  /* 0xfffffff000047836 */ /* 0x000fe40000000000 */
[----:B------:R-:W-:-:S02]  /*0180*/  IMAD.SHL.U32 R13, R7, 0x10, RZ ;  /* 0x00000010070d7824 */ /* 0x000fc400078e00ff */
[----:B------:R-:W-:Y:S01]  /*0190*/  IMAD.SHL.U32 R11, R11, 0x10, RZ ;  /* 0x000000100b0b7824 */ /* 0x000fe200078e00ff */
[----:B------:R-:W-:Y:S02]  /*01a0*/  ISETP.GE.U32.AND P0, PT, R4, 0x100, PT ;  /* 0x000001000400780c */ /* 0x000fe40003f06070 */
[----:B------:R-:W2:Y:S01]  /*01b0*/  LDC.64 R4, c[0x0][0x220] ;  /* 0x00008800ff047b82 */ /* 0x000ea20000000a00 */
[----:B------:R-:W-:Y:S02]  /*01c0*/  IADD3 R16, P2, R10, R13, RZ ;  /* 0x0000000d0a107210 */ /* 0x000fe40007f5e0ff */
[----:B------:R-:W-:Y:S02]  /*01d0*/  IADD3 R14, P3, R10, R11, RZ ;  /* 0x0000000b0a0e7210 */ /* 0x000fe40007f7e0ff */
[-C--:B------:R-:W-:Y:S01]  /*01e0*/  LEA.HI.X.SX32 R17, R13, R6.reuse, 0x1, P2 ;  /* 0x000000060d117211 */ /* 0x080fe200010f0eff */
[----:B-1----:R-:W-:Y:S01]  /*01f0*/  IMAD.WIDE R12, R7, 0x4, R2 ;  /* 0x00000004070c7825 */ /* 0x002fe200078e0202 */
[----:B------:R-:W-:-:S02]  /*0200*/  LEA.HI.X.SX32 R15, R11, R6, 0x1, P3 ;  /* 0x000000060b0f7211 */ /* 0x000fc400018f0eff */
[----:B------:R-:W-:Y:S02]  /*0210*/  CS2R R2, SRZ ;  /* 0x0000000000027805 */ /* 0x000fe4000001ff00 */
[C---:B------:R-:W-:Y:S02]  /*0220*/  LEA R6, P2, R16.reuse, UR6, 0x2 ;  /* 0x0000000610067c11 */ /* 0x040fe4000f8410ff */
[----:B------:R-:W-:Y:S02]  /*0230*/  LOP3.LUT R11, R9, 0xfffffffc, RZ, 0xc0, !PT ;  /* 0xfffffffc090b7812 */ /* 0x000fe400078ec0ff */
[----:B------:R-:W-:Y:S01]  /*0240*/  LEA.HI.X R7, R16, UR7, R17, 0x2, P2 ;  /* 0x0000000710077c11 */ /* 0x000fe200090f1411 */
[----:B------:R-:W3:Y:S01]  /*0250*/  @!P1 LDG.E.EL.64 R2, desc[UR4][R12.64] ;  /* 0x000000040c029981 */ /* 0x000ee2000c2e1b00 */
[----:B------:R-:W-:Y:S02]  /*0260*/  CS2R R16, SRZ ;  /* 0x0000000000107805 */ /* 0x000fe4000001ff00 */
[----:B------:R-:W-:Y:S01]  /*0270*/  LEA R8, P3, R14, UR6, 0x2 ;  /* 0x000000060e087c11 */ /* 0x000fe2000f8610ff */
[C---:B------:R-:W-:Y:S01]  /*0280*/  IMAD.IADD R11, R0.reuse, 0x1, -R11 ;  /* 0x00000001000b7824 */ /* 0x040fe200078e0a0b */
[----:B------:R-:W-:-:S02]  /*0290*/  ISETP.GE.AND P2, PT, R0, 0x110, PT ;  /* 0x000001100000780c */ /* 0x000fc40003f46270 */
[----:B------:R-:W-:Y:S01]  /*02a0*/  LEA.HI.X R9, R14, UR7, R15, 0x2, P3 ;  /* 0x000000070e097c11 */ /* 0x000fe200098f140f */
[----:B------:R-:W-:Y:S01]  /*02b0*/  IMAD R11, R10, 0x4, R11 ;  /* 0x000000040a0b7824 */ /* 0x000fe200078e020b */
[----:B------:R-:W4:Y:S01]  /*02c0*/  @!P0 LDG.E.EL R16, desc[UR4][R6.64+-0x4] ;  /* 0xfffffc0406108981 */ /* 0x000f22000c2e1900 */
[----:B------:R-:W-:Y:S02]  /*02d0*/  CS2R R14, SRZ ;  /* 0x00000000000e7805 */ /* 0x000fe4000001ff00 */
[----:B--2---:R-:W-:Y:S01]  /*02e0*/  IMAD.WIDE R4, R11, 0x4, R4 ;  /* 0x000000040b047825 */ /* 0x004fe200078e0204 */
[----:B------:R-:W2:Y:S01]  /*02f0*/  @!P0 LDG.E.EL R17, desc[UR4][R8.64+-0x4] ;  /* 0xfffffc0408118981 */ /* 0x000ea2000c2e1900 */
[----:B------:R-:W1:Y:S04]  /*0300*/  LDC.64 R10, c[0x0][0x228] ;  /* 0x00008a00ff0a7b82 */ /* 0x000e680000000a00 */
[----:B------:R-:W5:Y:S01]  /*0310*/  @!P2 LDG.E.EL.64 R14, desc[UR4][R4.64] ;  /* 0x00000004040ea981 */ /* 0x000f62000c2e1b00 */
[----:B---3--:R-:W-:-:S02]  /*0320*/  SEL R2, R2, RZ, !P1 ;  /* 0x000000ff02027207 */ /* 0x008fc40004800000 */
[----:B------:R-:W-:-:S03]  /*0330*/  SEL R3, R3, RZ, !P1 ;  /* 0x000000ff03037207 */ /* 0x000fc60004800000 */
[----:B------:R-:W-:Y:S01]  /*0340*/  FMUL R2, R2, 0.0625 ;  /* 0x3d80000002027820 */ /* 0x000fe20000400000 */
[----:B----4-:R-:W-:Y:S01]  /*0350*/  SEL R7, R16, RZ, !P0 ;  /* 0x000000ff10077207 */ /* 0x010fe20004000000 */
[----:B------:R-:W-:Y:S01]  /*0360*/  FMUL R12, R3, 0.0625 ;  /* 0x3d800000030c7820 */ /* 0x000fe20000400000 */
[----:B--2---:R-:W-:Y:S02]  /*0370*/  @P1 SEL R12, R17, RZ, !P0 ;  /* 0x000000ff110c1207 */ /* 0x004fe40004000000 */
[----:B------:R-:W-:Y:S01]  /*0380*/  FSEL R7, R2, R7, !P1 ;  /* 0x0000000702077208 */ /* 0x000fe20004800000 */
[----:B-1----:R-:W-:-:S04]  /*0390*/  IMAD.WIDE R2, R0, 0x4, R10 ;  /* 0x0000000400027825 */ /* 0x002fc800078e020a */
[----:B-----5:R-:W-:Y:S01]  /*03a0*/  FADD R15, R12, R15 ;  /* 0x0000000f0c0f7221 */ /* 0x020fe20000000000 */
[----:B------:R-:W-:Y:S01]  /*03b0*/  FADD R14, R7, R14 ;  /* 0x0000000e070e7221 */ /* 0x000fe20000000000 */
[----:B------:R-:W-:Y:S06]  /*03c0*/  @P2 EXIT ;  /* 0x000000000000294d */ /* 0x000fec0003800000 */
[----:B------:R-:W-:Y:S01]  /*03d0*/  STG.E.64 desc[UR4][R2.64], R14 ;  /* 0x0000000e02007986 */ /* 0x000fe2000c101b04 */
[----:B------:R-:W-:Y:S05]  /*03e0*/  EXIT ;  /* 0x000000000000794d */ /* 0x000fea0003800000 */
.L_x_0:
[----:B------:R-:W-:-:S00]  /*03f0*/  BRA `(.L_x_0) ;  /* 0xfffffffc00fc7947 */ /* 0x000fc0000383ffff */
[----:B------:R-:W-:-:S00]  /*0400*/  NOP ;  /* 0x0000000000007918 */ /* 0x000fc00000000000 */
[----:B------:R-:W-:-:S00]  /*0410*/  NOP ;  /* 0x0000000000007918 */ /* 0x000fc00000000000 */
[----:B------:R-:W-:-:S00]  /*0420*/  NOP ;  /* 0x0000000000007918 */ /* 0x000fc00000000000 */
[----:B------:R-:W-:-:S00]  /*0430*/  NOP ;  /* 0x0000000000007918 */ /* 0x000fc00000000000 */
[----:B------:R-:W-:-:S00]  /*0440*/  NOP ;  /* 0x0000000000007918 */ /* 0x000fc00000000000 */
[----:B------:R-:W-:-:S00]  /*0450*/  NOP ;  /* 0x0000000000007918 */ /* 0x000fc00000000000 */
[----:B------:R-:W-:-:S00]  /*0460*/  NOP ;  /* 0x0000000000007918 */ /* 0x000fc00000000000 */
[----:B------:R-:W-:-:S00]  /*0470*/  NOP ;  /* 0x0000000000007918 */ /* 0x000fc00000000000 */
.L_x_1:


//--------------------- .nv.constant0.triton_poi_fused_add_cat_1 --------------------------
	.section	.nv.constant0.triton_poi_fused_add_cat_1,"a",@progbits
	.sectionflags	@""
	.align	4
.nv.constant0.triton_poi_fused_add_cat_1:
	.zero		564
